//
// Generated by NVIDIA NVVM Compiler
//
// Compiler Build ID: CL-36424714
// Cuda compilation tools, release 13.0, V13.0.88
// Based on NVVM 20.0.0
//

.version 9.0
.target sm_100
.address_size 64

	// .globl	_Z12compute_areaPdS_PiS_

.visible .entry _Z12compute_areaPdS_PiS_(
	.param .u64 .ptr .align 1 _Z12compute_areaPdS_PiS__param_0,
	.param .u64 .ptr .align 1 _Z12compute_areaPdS_PiS__param_1,
	.param .u64 .ptr .align 1 _Z12compute_areaPdS_PiS__param_2,
	.param .u64 .ptr .align 1 _Z12compute_areaPdS_PiS__param_3
)
{
	.reg .pred 	%p<3>;
	.reg .b32 	%r<7>;
	.reg .b64 	%rd<14>;
	.reg .b64 	%fd<7>;

	ld.param.u64 	%rd1, [_Z12compute_areaPdS_PiS__param_0];
	ld.param.u64 	%rd2, [_Z12compute_areaPdS_PiS__param_1];
	ld.param.u64 	%rd3, [_Z12compute_areaPdS_PiS__param_2];
	ld.param.u64 	%rd4, [_Z12compute_areaPdS_PiS__param_3];
	mov.u32 	%r2, %ctaid.x;
	mov.u32 	%r3, %ntid.x;
	mov.u32 	%r4, %tid.x;
	mad.lo.s32 	%r1, %r2, %r3, %r4;
	setp.lt.s32 	%p1, %r1, 2;
	@%p1 bra 	$L__BB0_3;
	cvta.to.global.u64 	%rd5, %rd3;
	ld.global.u32 	%r5, [%rd5];
	setp.gt.s32 	%p2, %r1, %r5;
	@%p2 bra 	$L__BB0_3;
	cvta.to.global.u64 	%rd6, %rd1;
	mul.wide.u32 	%rd7, %r1, 8;
	add.s64 	%rd8, %rd6, %rd7;
	ld.global.f64 	%fd1, [%rd8];
	add.s32 	%r6, %r1, -1;
	mul.wide.u32 	%rd9, %r6, 8;
	add.s64 	%rd10, %rd6, %rd9;
	ld.global.f64 	%fd2, [%rd10];
	add.f64 	%fd3, %fd1, %fd2;
	mul.f64 	%fd4, %fd3, 0d3FE0000000000000;
	cvta.to.global.u64 	%rd11, %rd4;
	ld.global.f64 	%fd5, [%rd11];
	mul.f64 	%fd6, %fd5, %fd4;
	cvta.to.global.u64 	%rd12, %rd2;
	add.s64 	%rd13, %rd12, %rd7;
	st.global.f64 	[%rd13], %fd6;
$L__BB0_3:
	ret;

}


// ===== COMPILED SASS (sm_100) =====

	.target	sm_100

	.elftype	@"ET_EXEC"


//--------------------- .note.nv.tkinfo           --------------------------
	.section	.note.nv.tkinfo,"",@"SHT_NOTE"
	.sectionflags	@"SHF_NOTE_NV_TKINFO"
	.tkinfo
        /*0018*/ 	.word	0x00000002
        /*0030*/ 	.string	""
        /*0030*/ 	.string	"ptxas"
        /*0030*/ 	.string	"Cuda compilation tools, release 13.0, V13.0.88"
        /*0030*/ 	.string	"Build cuda_13.0.r13.0/compiler.36424714_0"
        /*0030*/ 	.string	"-arch sm_100 -m 64 "



//--------------------- .note.nv.cuinfo           --------------------------
	.section	.note.nv.cuinfo,"",@"SHT_NOTE"
	.sectionflags	@"SHF_NOTE_NV_CUINFO"
        /*0018*/ 	.short	0x0002
        /*001a*/ 	.short	0x0064
        /*001c*/ 	.short	0x0082
	.zero		2


//--------------------- .nv.info                  --------------------------
	.section	.nv.info,"",@"SHT_CUDA_INFO"
	.align	4


	//----- nvinfo : EIATTR_REGCOUNT
	.align		4
        /*0000*/ 	.byte	0x04, 0x2f
        /*0002*/ 	.short	(.L_1 - .L_0)
	.align		4
.L_0:
        /*0004*/ 	.word	index@(_Z12compute_areaPdS_PiS_)
        /*0008*/ 	.word	0x00000010


	//----- nvinfo : EIATTR_FRAME_SIZE
	.align		4
.L_1:
        /*000c*/ 	.byte	0x04, 0x11
        /*000e*/ 	.short	(.L_3 - .L_2)
	.align		4
.L_2:
        /*0010*/ 	.word	index@(_Z12compute_areaPdS_PiS_)
        /*0014*/ 	.word	0x00000000


	//----- nvinfo : EIATTR_MIN_STACK_SIZE
	.align		4
.L_3:
        /*0018*/ 	.byte	0x04, 0x12
        /*001a*/ 	.short	(.L_5 - .L_4)
	.align		4
.L_4:
        /*001c*/ 	.word	index@(_Z12compute_areaPdS_PiS_)
        /*0020*/ 	.word	0x00000000
.L_5:


//--------------------- .nv.compat                --------------------------
	.section	.nv.compat,"",@"SHT_CUDA_COMPAT_INFO"
	.align	4
        /*0000*/ 	.byte	0x02, 0x09, 0x00, 0x00, 0x02, 0x02, 0x01, 0x00, 0x02, 0x05, 0x05, 0x00, 0x03, 0x07, 0x01, 0x01
        /*0010*/ 	.byte	0x02, 0x03, 0x00, 0x00, 0x02, 0x06, 0x01, 0x00, 0x04, 0x0b, 0x08, 0x00, 0x01, 0x00, 0x00, 0x00
        /*0020*/ 	.byte	0x00, 0x00, 0x00, 0x00


//--------------------- .nv.info._Z12compute_areaPdS_PiS_ --------------------------
	.section	.nv.info._Z12compute_areaPdS_PiS_,"",@"SHT_CUDA_INFO"
	.sectionflags	@""
	.align	4


	//----- nvinfo : EIATTR_CUDA_API_VERSION
	.align		4
        /*0000*/ 	.byte	0x04, 0x37
        /*0002*/ 	.short	(.L_7 - .L_6)
.L_6:
        /*0004*/ 	.word	0x00000082


	//----- nvinfo : EIATTR_KPARAM_INFO
	.align		4
.L_7:
        /*0008*/ 	.byte	0x04, 0x17
        /*000a*/ 	.short	(.L_9 - .L_8)
.L_8:
        /*000c*/ 	.word	0x00000000
        /*0010*/ 	.short	0x0003
        /*0012*/ 	.short	0x0018
        /*0014*/ 	.byte	0x00, 0xf5, 0x21, 0x00


	//----- nvinfo : EIATTR_KPARAM_INFO
	.align		4
.L_9:
        /*0018*/ 	.byte	0x04, 0x17
        /*001a*/ 	.short	(.L_11 - .L_10)
.L_10:
        /*001c*/ 	.word	0x00000000
        /*0020*/ 	.short	0x0002
        /*0022*/ 	.short	0x0010
        /*0024*/ 	.byte	0x00, 0xf5, 0x21, 0x00


	//----- nvinfo : EIATTR_KPARAM_INFO
	.align		4
.L_11:
        /*0028*/ 	.byte	0x04, 0x17
        /*002a*/ 	.short	(.L_13 - .L_12)
.L_12:
        /*002c*/ 	.word	0x00000000
        /*0030*/ 	.short	0x0001
        /*0032*/ 	.short	0x0008
        /*0034*/ 	.byte	0x00, 0xf5, 0x21, 0x00


	//----- nvinfo : EIATTR_KPARAM_INFO
	.align		4
.L_13:
        /*0038*/ 	.byte	0x04, 0x17
        /*003a*/ 	.short	(.L_15 - .L_14)
.L_14:
        /*003c*/ 	.word	0x00000000
        /*0040*/ 	.short	0x0000
        /*0042*/ 	.short	0x0000
        /*0044*/ 	.byte	0x00, 0xf5, 0x21, 0x00


	//----- nvinfo : EIATTR_SPARSE_MMA_MASK
	.align		4
.L_15:
        /*0048*/ 	.byte	0x03, 0x50
        /*004a*/ 	.short	0x0000


	//----- nvinfo : EIATTR_MAXREG_COUNT
	.align		4
        /*004c*/ 	.byte	0x03, 0x1b
        /*004e*/ 	.short	0x00ff


	//----- nvinfo : EIATTR_MERCURY_ISA_VERSION
	.align		4
        /*0050*/ 	.byte	0x03, 0x5f
        /*0052*/ 	.short	0x0101


	//----- nvinfo : EIATTR_VRC_CTA_INIT_COUNT
	.align		4
        /*0054*/ 	.byte	0x02, 0x4a
	.zero		1
	.zero		1


	//----- nvinfo : EIATTR_EXIT_INSTR_OFFSETS
	.align		4
        /*0058*/ 	.byte	0x04, 0x1c
        /*005a*/ 	.short	(.L_17 - .L_16)


	//   ....[0]....
.L_16:
        /*005c*/ 	.word	0x00000060


	//   ....[1]....
        /*0060*/ 	.word	0x000000b0


	//   ....[2]....
        /*0064*/ 	.word	0x000001a0


	//----- nvinfo : EIATTR_CBANK_PARAM_SIZE
	.align		4
.L_17:
        /*0068*/ 	.byte	0x03, 0x19
        /*006a*/ 	.short	0x0020


	//----- nvinfo : EIATTR_PARAM_CBANK
	.align		4
        /*006c*/ 	.byte	0x04, 0x0a
        /*006e*/ 	.short	(.L_19 - .L_18)
	.align		4
.L_18:
        /*0070*/ 	.word	index@(.nv.constant0._Z12compute_areaPdS_PiS_)
        /*0074*/ 	.short	0x0380
        /*0076*/ 	.short	0x0020


	//----- nvinfo : EIATTR_SW_WAR
	.align		4
.L_19:
        /*0078*/ 	.byte	0x04, 0x36
        /*007a*/ 	.short	(.L_21 - .L_20)
.L_20:
        /*007c*/ 	.word	0x00000008
.L_21:


//--------------------- .nv.callgraph             --------------------------
	.section	.nv.callgraph,"",@"SHT_CUDA_CALLGRAPH"
	.align	4
	.sectionentsize	8
	.align		4
        /*0000*/ 	.word	0x00000000
	.align		4
        /*0004*/ 	.word	0xffffffff
	.align		4
        /*0008*/ 	.word	0x00000000
	.align		4
        /*000c*/ 	.word	0xfffffffe
	.align		4
        /*0010*/ 	.word	0x00000000
	.align		4
        /*0014*/ 	.word	0xfffffffd
	.align		4
        /*0018*/ 	.word	0x00000000
	.align		4
        /*001c*/ 	.word	0xfffffffc


//--------------------- .text._Z12compute_areaPdS_PiS_ --------------------------
	.section	.text._Z12compute_areaPdS_PiS_,"ax",@progbits
	.align	128
        .global         _Z12compute_areaPdS_PiS_
        .type           _Z12compute_areaPdS_PiS_,@function
        .size           _Z12compute_areaPdS_PiS_,(.L_x_1 - _Z12compute_areaPdS_PiS_)
        .other          _Z12compute_areaPdS_PiS_,@"STO_CUDA_ENTRY STV_DEFAULT"
_Z12compute_areaPdS_PiS_:
.text._Z12compute_areaPdS_PiS_:
[----:B------:R-:W-:Y:S01]  /*0000*/  LDC R1, c[0x0][0x37c] ;  /* 0x0000df00ff017b82 */ /* 0x000fe20000000800 */
[----:B------:R-:W0:Y:S07]  /*0010*/  S2R R0, SR_TID.X ;  /* 0x0000000000007919 */ /* 0x000e2e0000002100 */
[----:B------:R-:W0:Y:S08]  /*0020*/  S2UR UR4, SR_CTAID.X ;  /* 0x00000000000479c3 */ /* 0x000e300000002500 */
[----:B------:R-:W0:Y:S02]  /*0030*/  LDC R13, c[0x0][0x360] ;  /* 0x0000d800ff0d7b82 */ /* 0x000e240000000800 */
[----:B0-----:R-:W-:-:S05]  /*0040*/  IMAD R13, R13, UR4, R0 ;  /* 0x000000040d0d7c24 */ /* 0x001fca000f8e0200 */
[----:B------:R-:W-:-:S13]  /*0050*/  ISETP.GE.AND P0, PT, R13, 0x2, PT ;  /* 0x000000020d00780c */ /* 0x000fda0003f06270 */
[----:B------:R-:W-:Y:S05]  /*0060*/  @!P0 EXIT ;  /* 0x000000000000894d */ /* 0x000fea0003800000 */
[----:B------:R-:W0:Y:S01]  /*0070*/  LDC.64 R2, c[0x0][0x390] ;  /* 0x0000e400ff027b82 */ /* 0x000e220000000a00 */
[----:B------:R-:W0:Y:S02]  /*0080*/  LDCU.64 UR4, c[0x0][0x358] ;  /* 0x00006b00ff0477ac */ /* 0x000e240008000a00 */
[----:B0-----:R-:W2:Y:S02]  /*0090*/  LDG.E R2, desc[UR4][R2.64] ;  /* 0x0000000402027981 */ /* 0x001ea4000c1e1900 */
[----:B--2---:R-:W-:-:S13]  /*00a0*/  ISETP.GT.AND P0, PT, R13, R2, PT ;  /* 0x000000020d00720c */ /* 0x004fda0003f04270 */
[----:B------:R-:W-:Y:S05]  /*00b0*/  @P0 EXIT ;  /* 0x000000000000094d */ /* 0x000fea0003800000 */
[----:B------:R-:W0:Y:S01]  /*00c0*/  LDC.64 R4, c[0x0][0x380] ;  /* 0x0000e000ff047b82 */ /* 0x000e220000000a00 */
[----:B------:R-:W-:-:S07]  /*00d0*/  IADD3 R7, PT, PT, R13, -0x1, RZ ;  /* 0xffffffff0d077810 */ /* 0x000fce0007ffe0ff */
[----:B------:R-:W1:Y:S08]  /*00e0*/  LDC.64 R8, c[0x0][0x398] ;  /* 0x0000e600ff087b82 */ /* 0x000e700000000a00 */
[----:B------:R-:W2:Y:S01]  /*00f0*/  LDC.64 R10, c[0x0][0x388] ;  /* 0x0000e200ff0a7b82 */ /* 0x000ea20000000a00 */
[----:B0-----:R-:W-:-:S04]  /*0100*/  IMAD.WIDE.U32 R2, R13, 0x8, R4 ;  /* 0x000000080d027825 */ /* 0x001fc800078e0004 */
[----:B------:R-:W-:Y:S02]  /*0110*/  IMAD.WIDE.U32 R4, R7, 0x8, R4 ;  /* 0x0000000807047825 */ /* 0x000fe400078e0004 */
[----:B------:R-:W3:Y:S04]  /*0120*/  LDG.E.64 R2, desc[UR4][R2.64] ;  /* 0x0000000402027981 */ /* 0x000ee8000c1e1b00 */
[----:B------:R-:W3:Y:S04]  /*0130*/  LDG.E.64 R4, desc[UR4][R4.64] ;  /* 0x0000000404047981 */ /* 0x000ee8000c1e1b00 */
[----:B-1----:R-:W4:Y:S01]  /*0140*/  LDG.E.64 R8, desc[UR4][R8.64] ;  /* 0x0000000408087981 */ /* 0x002f22000c1e1b00 */
[----:B--2---:R-:W-:Y:S01]  /*0150*/  IMAD.WIDE.U32 R10, R13, 0x8, R10 ;  /* 0x000000080d0a7825 */ /* 0x004fe200078e000a */
[----:B---3--:R-:W-:-:S08]  /*0160*/  DADD R6, R2, R4 ;  /* 0x0000000002067229 */ /* 0x008fd00000000004 */
[----:B------:R-:W-:-:S08]  /*0170*/  DMUL R6, R6, 0.5 ;  /* 0x3fe0000006067828 */ /* 0x000fd00000000000 */
[----:B----4-:R-:W-:-:S07]  /*0180*/  DMUL R6, R6, R8 ;  /* 0x0000000806067228 */ /* 0x010fce0000000000 */
[----:B------:R-:W-:Y:S01]  /*0190*/  STG.E.64 desc[UR4][R10.64], R6 ;  /* 0x000000060a007986 */ /* 0x000fe2000c101b04 */
[----:B------:R-:W-:Y:S05]  /*01a0*/  EXIT ;  /* 0x000000000000794d */ /* 0x000fea0003800000 */
.L_x_0:
[----:B------:R-:W-:-:S00]  /*01b0*/  BRA `(.L_x_0) ;  /* 0xfffffffc00fc7947 */ /* 0x000fc0000383ffff */
[----:B------:R-:W-:-:S00]  /*01c0*/  NOP ;  /* 0x0000000000007918 */ /* 0x000fc00000000000 */
        /* <DEDUP_REMOVED lines=11> */
.L_x_1:


//--------------------- .nv.shared.reserved.0     --------------------------
	.section	.nv.shared.reserved.0,"aw",@nobits
	.weak		__nv_reservedSMEM_offset_0_alias
	.size		__nv_reservedSMEM_offset_0_alias, 0, 64
	.other		__nv_reservedSMEM_offset_0_alias,@"STO_CUDA_RESERVED_SHARED STV_DEFAULT"
__nv_reservedSMEM_offset_0_alias:
	.zero		0
	.zero		64


//--------------------- .nv.constant0._Z12compute_areaPdS_PiS_ --------------------------
	.section	.nv.constant0._Z12compute_areaPdS_PiS_,"a",@progbits
	.sectionflags	@""
	.align	4
.nv.constant0._Z12compute_areaPdS_PiS_:
	.zero		928


//--------------------- SYMBOLS --------------------------

	.type		.nv.reservedSmem.offset0,@object
	.size		.nv.reservedSmem.offset0,0x4
